//
// Generated by NVIDIA NVVM Compiler
//
// Compiler Build ID: CL-36424714
// Cuda compilation tools, release 13.0, V13.0.88
// Based on NVVM 20.0.0
//

.version 9.0
.target sm_100
.address_size 64

	// .globl	_Z6reducePiS_i
.extern .shared .align 16 .b8 shared[];

.visible .entry _Z6reducePiS_i(
	.param .u64 .ptr .align 1 _Z6reducePiS_i_param_0,
	.param .u64 .ptr .align 1 _Z6reducePiS_i_param_1,
	.param .u32 _Z6reducePiS_i_param_2
)
{
	.reg .pred 	%p<6>;
	.reg .b32 	%r<43>;
	.reg .b64 	%rd<7>;

	ld.param.u64 	%rd1, [_Z6reducePiS_i_param_0];
	ld.param.u64 	%rd2, [_Z6reducePiS_i_param_1];
	ld.param.u32 	%r13, [_Z6reducePiS_i_param_2];
	mov.u32 	%r14, %ctaid.x;
	mov.u32 	%r1, %ntid.x;
	mov.u32 	%r2, %tid.x;
	mad.lo.s32 	%r3, %r14, %r1, %r2;
	shr.s32 	%r15, %r13, 31;
	shr.u32 	%r16, %r15, 30;
	add.s32 	%r17, %r13, %r16;
	shr.s32 	%r18, %r17, 2;
	setp.ge.s32 	%p1, %r3, %r18;
	mov.b32 	%r41, 0;
	@%p1 bra 	$L__BB0_2;
	cvta.to.global.u64 	%rd3, %rd1;
	mul.wide.s32 	%rd4, %r3, 16;
	add.s64 	%rd5, %rd3, %rd4;
	ld.global.v4.u32 	{%r19, %r20, %r21, %r22}, [%rd5];
	add.s32 	%r23, %r20, %r19;
	add.s32 	%r24, %r23, %r21;
	add.s32 	%r41, %r24, %r22;
$L__BB0_2:
	mov.u32 	%r25, %tid.y;
	mov.u32 	%r26, %tid.z;
	mov.u32 	%r27, %ntid.y;
	mad.lo.s32 	%r28, %r26, %r27, %r25;
	mul.lo.s32 	%r6, %r28, %r1;
	add.s32 	%r7, %r6, %r2;
	shl.b32 	%r29, %r7, 2;
	mov.u32 	%r30, shared;
	add.s32 	%r8, %r30, %r29;
	st.shared.u32 	[%r8], %r41;
	barrier.sync 	0;
	mul.lo.s32 	%r31, %r1, %r27;
	mov.u32 	%r32, %ntid.z;
	mul.lo.s32 	%r42, %r31, %r32;
	setp.lt.u32 	%p2, %r42, 2;
	@%p2 bra 	$L__BB0_6;
$L__BB0_3:
	shr.u32 	%r11, %r42, 1;
	setp.le.u32 	%p3, %r11, %r7;
	@%p3 bra 	$L__BB0_5;
	shl.b32 	%r33, %r11, 2;
	add.s32 	%r34, %r8, %r33;
	ld.shared.u32 	%r35, [%r34];
	ld.shared.u32 	%r36, [%r8];
	add.s32 	%r37, %r36, %r35;
	st.shared.u32 	[%r8], %r37;
$L__BB0_5:
	barrier.sync 	0;
	setp.gt.u32 	%p4, %r42, 3;
	mov.u32 	%r42, %r11;
	@%p4 bra 	$L__BB0_3;
$L__BB0_6:
	or.b32  	%r38, %r6, %r2;
	setp.ne.s32 	%p5, %r38, 0;
	@%p5 bra 	$L__BB0_8;
	ld.shared.u32 	%r39, [%r8];
	cvta.to.global.u64 	%rd6, %rd2;
	atom.global.add.u32 	%r40, [%rd6], %r39;
$L__BB0_8:
	ret;

}


// ===== COMPILED SASS (sm_100) =====

	.target	sm_100

	.elftype	@"ET_EXEC"


//--------------------- .note.nv.tkinfo           --------------------------
	.section	.note.nv.tkinfo,"",@"SHT_NOTE"
	.sectionflags	@"SHF_NOTE_NV_TKINFO"
	.tkinfo
        /*0018*/ 	.word	0x00000002
        /*0030*/ 	.string	""
        /*0030*/ 	.string	"ptxas"
        /*0030*/ 	.string	"Cuda compilation tools, release 13.0, V13.0.88"
        /*0030*/ 	.string	"Build cuda_13.0.r13.0/compiler.36424714_0"
        /*0030*/ 	.string	"-arch sm_100 -m 64 "



//--------------------- .note.nv.cuinfo           --------------------------
	.section	.note.nv.cuinfo,"",@"SHT_NOTE"
	.sectionflags	@"SHF_NOTE_NV_CUINFO"
        /*0018*/ 	.short	0x0002
        /*001a*/ 	.short	0x0064
        /*001c*/ 	.short	0x0082
	.zero		2


//--------------------- .nv.info                  --------------------------
	.section	.nv.info,"",@"SHT_CUDA_INFO"
	.align	4


	//----- nvinfo : EIATTR_REGCOUNT
	.align		4
        /*0000*/ 	.byte	0x04, 0x2f
        /*0002*/ 	.short	(.L_1 - .L_0)
	.align		4
.L_0:
        /*0004*/ 	.word	index@(_Z6reducePiS_i)
        /*0008*/ 	.word	0x0000000e


	//----- nvinfo : EIATTR_FRAME_SIZE
	.align		4
.L_1:
        /*000c*/ 	.byte	0x04, 0x11
        /*000e*/ 	.short	(.L_3 - .L_2)
	.align		4
.L_2:
        /*0010*/ 	.word	index@(_Z6reducePiS_i)
        /*0014*/ 	.word	0x00000000


	//----- nvinfo : EIATTR_MIN_STACK_SIZE
	.align		4
.L_3:
        /*0018*/ 	.byte	0x04, 0x12
        /*001a*/ 	.short	(.L_5 - .L_4)
	.align		4
.L_4:
        /*001c*/ 	.word	index@(_Z6reducePiS_i)
        /*0020*/ 	.word	0x00000000
.L_5:


//--------------------- .nv.compat                --------------------------
	.section	.nv.compat,"",@"SHT_CUDA_COMPAT_INFO"
	.align	4
        /*0000*/ 	.byte	0x02, 0x09, 0x00, 0x00, 0x02, 0x02, 0x01, 0x00, 0x02, 0x05, 0x05, 0x00, 0x03, 0x07, 0x01, 0x01
        /*0010*/ 	.byte	0x02, 0x03, 0x00, 0x00, 0x02, 0x06, 0x01, 0x00, 0x04, 0x0b, 0x08, 0x00, 0x09, 0x00, 0x00, 0x00
        /*0020*/ 	.byte	0x00, 0x00, 0x00, 0x00


//--------------------- .nv.info._Z6reducePiS_i   --------------------------
	.section	.nv.info._Z6reducePiS_i,"",@"SHT_CUDA_INFO"
	.sectionflags	@""
	.align	4


	//----- nvinfo : EIATTR_CUDA_API_VERSION
	.align		4
        /*0000*/ 	.byte	0x04, 0x37
        /*0002*/ 	.short	(.L_7 - .L_6)
.L_6:
        /*0004*/ 	.word	0x00000082


	//----- nvinfo : EIATTR_KPARAM_INFO
	.align		4
.L_7:
        /*0008*/ 	.byte	0x04, 0x17
        /*000a*/ 	.short	(.L_9 - .L_8)
.L_8:
        /*000c*/ 	.word	0x00000000
        /*0010*/ 	.short	0x0002
        /*0012*/ 	.short	0x0010
        /*0014*/ 	.byte	0x00, 0xf0, 0x11, 0x00


	//----- nvinfo : EIATTR_KPARAM_INFO
	.align		4
.L_9:
        /*0018*/ 	.byte	0x04, 0x17
        /*001a*/ 	.short	(.L_11 - .L_10)
.L_10:
        /*001c*/ 	.word	0x00000000
        /*0020*/ 	.short	0x0001
        /*0022*/ 	.short	0x0008
        /*0024*/ 	.byte	0x00, 0xf5, 0x21, 0x00


	//----- nvinfo : EIATTR_KPARAM_INFO
	.align		4
.L_11:
        /*0028*/ 	.byte	0x04, 0x17
        /*002a*/ 	.short	(.L_13 - .L_12)
.L_12:
        /*002c*/ 	.word	0x00000000
        /*0030*/ 	.short	0x0000
        /*0032*/ 	.short	0x0000
        /*0034*/ 	.byte	0x00, 0xf5, 0x21, 0x00


	//----- nvinfo : EIATTR_SPARSE_MMA_MASK
	.align		4
.L_13:
        /*0038*/ 	.byte	0x03, 0x50
        /*003a*/ 	.short	0x0000


	//----- nvinfo : EIATTR_MAXREG_COUNT
	.align		4
        /*003c*/ 	.byte	0x03, 0x1b
        /*003e*/ 	.short	0x00ff


	//----- nvinfo : EIATTR_NUM_BARRIERS
	.align		4
        /*0040*/ 	.byte	0x02, 0x4c
        /*0042*/ 	.byte	0x01
	.zero		1


	//----- nvinfo : EIATTR_MERCURY_ISA_VERSION
	.align		4
        /*0044*/ 	.byte	0x03, 0x5f
        /*0046*/ 	.short	0x0101


	//----- nvinfo : EIATTR_INT_WARP_WIDE_INSTR_OFFSETS
	.align		4
        /*0048*/ 	.byte	0x04, 0x31
        /*004a*/ 	.short	(.L_15 - .L_14)


	//   ....[0]....
.L_14:
        /*004c*/ 	.word	0x00000310


	//   ....[1]....
        /*0050*/ 	.word	0x00000350


	//----- nvinfo : EIATTR_COOP_GROUP_MASK_REGIDS
	.align		4
.L_15:
        /*0054*/ 	.byte	0x04, 0x29
        /*0056*/ 	.short	(.L_17 - .L_16)


	//   ....[0]....
.L_16:
        /*0058*/ 	.word	0xffffffff


	//   ....[1]....
        /*005c*/ 	.word	0xffffffff


	//----- nvinfo : EIATTR_COOP_GROUP_INSTR_OFFSETS
	.align		4
.L_17:
        /*0060*/ 	.byte	0x04, 0x28
        /*0062*/ 	.short	(.L_19 - .L_18)


	//   ....[0]....
.L_18:
        /*0064*/ 	.word	0x00000200


	//   ....[1]....
        /*0068*/ 	.word	0x000002a0


	//----- nvinfo : EIATTR_VRC_CTA_INIT_COUNT
	.align		4
.L_19:
        /*006c*/ 	.byte	0x02, 0x4a
	.zero		1
	.zero		1


	//----- nvinfo : EIATTR_EXIT_INSTR_OFFSETS
	.align		4
        /*0070*/ 	.byte	0x04, 0x1c
        /*0072*/ 	.short	(.L_21 - .L_20)


	//   ....[0]....
.L_20:
        /*0074*/ 	.word	0x000002e0


	//   ....[1]....
        /*0078*/ 	.word	0x00000380


	//----- nvinfo : EIATTR_CBANK_PARAM_SIZE
	.align		4
.L_21:
        /*007c*/ 	.byte	0x03, 0x19
        /*007e*/ 	.short	0x0014


	//----- nvinfo : EIATTR_PARAM_CBANK
	.align		4
        /*0080*/ 	.byte	0x04, 0x0a
        /*0082*/ 	.short	(.L_23 - .L_22)
	.align		4
.L_22:
        /*0084*/ 	.word	index@(.nv.constant0._Z6reducePiS_i)
        /*0088*/ 	.short	0x0380
        /*008a*/ 	.short	0x0014


	//----- nvinfo : EIATTR_SW_WAR
	.align		4
.L_23:
        /*008c*/ 	.byte	0x04, 0x36
        /*008e*/ 	.short	(.L_25 - .L_24)
.L_24:
        /*0090*/ 	.word	0x00000008
.L_25:


//--------------------- .nv.callgraph             --------------------------
	.section	.nv.callgraph,"",@"SHT_CUDA_CALLGRAPH"
	.align	4
	.sectionentsize	8
	.align		4
        /*0000*/ 	.word	0x00000000
	.align		4
        /*0004*/ 	.word	0xffffffff
	.align		4
        /*0008*/ 	.word	0x00000000
	.align		4
        /*000c*/ 	.word	0xfffffffe
	.align		4
        /*0010*/ 	.word	0x00000000
	.align		4
        /*0014*/ 	.word	0xfffffffd
	.align		4
        /*0018*/ 	.word	0x00000000
	.align		4
        /*001c*/ 	.word	0xfffffffc


//--------------------- .text._Z6reducePiS_i      --------------------------
	.section	.text._Z6reducePiS_i,"ax",@progbits
	.align	128
        .global         _Z6reducePiS_i
        .type           _Z6reducePiS_i,@function
        .size           _Z6reducePiS_i,(.L_x_3 - _Z6reducePiS_i)
        .other          _Z6reducePiS_i,@"STO_CUDA_ENTRY STV_DEFAULT"
_Z6reducePiS_i:
.text._Z6reducePiS_i:
[----:B------:R-:W-:Y:S01]  /*0000*/  LDC R1, c[0x0][0x37c] ;  /* 0x0000df00ff017b82 */ /* 0x000fe20000000800 */
[----:B------:R-:W0:Y:S01]  /*0010*/  S2R R11, SR_TID.X ;  /* 0x00000000000b7919 */ /* 0x000e220000002100 */
[----:B------:R-:W1:Y:S06]  /*0020*/  LDCU UR5, c[0x0][0x390] ;  /* 0x00007200ff0577ac */ /* 0x000e6c0008000800 */
[----:B------:R-:W0:Y:S08]  /*0030*/  S2UR UR6, SR_CTAID.X ;  /* 0x00000000000679c3 */ /* 0x000e300000002500 */
[----:B------:R-:W0:Y:S01]  /*0040*/  LDC R9, c[0x0][0x360] ;  /* 0x0000d800ff097b82 */ /* 0x000e220000000800 */
[----:B-1----:R-:W-:-:S04]  /*0050*/  USHF.R.S32.HI UR4, URZ, 0x1f, UR5 ;  /* 0x0000001fff047899 */ /* 0x002fc80008011405 */
[----:B------:R-:W-:-:S04]  /*0060*/  ULEA.HI UR4, UR4, UR5, URZ, 0x2 ;  /* 0x0000000504047291 */ /* 0x000fc8000f8f10ff */
[----:B------:R-:W-:Y:S01]  /*0070*/  USHF.R.S32.HI UR4, URZ, 0x2, UR4 ;  /* 0x00000002ff047899 */ /* 0x000fe20008011404 */
[----:B0-----:R-:W-:Y:S01]  /*0080*/  IMAD R3, R9, UR6, R11 ;  /* 0x0000000609037c24 */ /* 0x001fe2000f8e020b */
[----:B------:R-:W0:Y:S04]  /*0090*/  LDCU.64 UR6, c[0x0][0x358] ;  /* 0x00006b00ff0677ac */ /* 0x000e280008000a00 */
[----:B------:R-:W-:-:S13]  /*00a0*/  ISETP.GE.AND P0, PT, R3, UR4, PT ;  /* 0x0000000403007c0c */ /* 0x000fda000bf06270 */
[----:B------:R-:W1:Y:S02]  /*00b0*/  @!P0 LDC.64 R4, c[0x0][0x380] ;  /* 0x0000e000ff048b82 */ /* 0x000e640000000a00 */
[----:B-1----:R-:W-:-:S06]  /*00c0*/  @!P0 IMAD.WIDE R4, R3, 0x10, R4 ;  /* 0x0000001003048825 */ /* 0x002fcc00078e0204 */
[----:B0-----:R-:W2:Y:S01]  /*00d0*/  @!P0 LDG.E.128 R4, desc[UR6][R4.64] ;  /* 0x0000000604048981 */ /* 0x001ea2000c1e1d00 */
[----:B------:R-:W0:Y:S01]  /*00e0*/  LDCU UR8, c[0x0][0x364] ;  /* 0x00006c80ff0877ac */ /* 0x000e220008000800 */
[----:B------:R-:W1:Y:S01]  /*00f0*/  S2UR UR5, SR_CgaCtaId ;  /* 0x00000000000579c3 */ /* 0x000e620000008800 */
[----:B------:R-:W0:Y:S01]  /*0100*/  S2R R0, SR_TID.Y ;  /* 0x0000000000007919 */ /* 0x000e220000002200 */
[----:B------:R-:W3:Y:S01]  /*0110*/  LDCU UR9, c[0x0][0x368] ;  /* 0x00006d00ff0977ac */ /* 0x000ee20008000800 */
[----:B------:R-:W0:Y:S01]  /*0120*/  S2R R3, SR_TID.Z ;  /* 0x0000000000037919 */ /* 0x000e220000002300 */
[----:B------:R-:W-:Y:S02]  /*0130*/  UMOV UR4, 0x400 ;  /* 0x0000040000047882 */ /* 0x000fe40000000000 */
[----:B-1----:R-:W-:Y:S01]  /*0140*/  ULEA UR4, UR5, UR4, 0x18 ;  /* 0x0000000405047291 */ /* 0x002fe2000f8ec0ff */
[----:B0-----:R-:W-:-:S04]  /*0150*/  IMAD R0, R3, UR8, R0 ;  /* 0x0000000803007c24 */ /* 0x001fc8000f8e0200 */
[----:B------:R-:W-:Y:S02]  /*0160*/  IMAD R2, R0, R9, RZ ;  /* 0x0000000900027224 */ /* 0x000fe400078e02ff */
[----:B------:R-:W-:Y:S02]  /*0170*/  IMAD.MOV.U32 R0, RZ, RZ, RZ ;  /* 0x000000ffff007224 */ /* 0x000fe400078e00ff */
[----:B------:R-:W-:Y:S01]  /*0180*/  IMAD.IADD R3, R2, 0x1, R11 ;  /* 0x0000000102037824 */ /* 0x000fe200078e020b */
[----:B--2---:R-:W-:Y:S01]  /*0190*/  @!P0 IADD3 R6, PT, PT, R6, R5, R4 ;  /* 0x0000000506068210 */ /* 0x004fe20007ffe004 */
[----:B------:R-:W-:-:S03]  /*01a0*/  IMAD R4, R9, UR8, RZ ;  /* 0x0000000809047c24 */ /* 0x000fc6000f8e02ff */
[----:B------:R-:W-:Y:S02]  /*01b0*/  LEA R5, R3, UR4, 0x2 ;  /* 0x0000000403057c11 */ /* 0x000fe4000f8e10ff */
[----:B------:R-:W-:Y:S01]  /*01c0*/  @!P0 IADD3 R0, PT, PT, R7, R6, RZ ;  /* 0x0000000607008210 */ /* 0x000fe20007ffe0ff */
[----:B---3--:R-:W-:Y:S01]  /*01d0*/  IMAD R4, R4, UR9, RZ ;  /* 0x0000000904047c24 */ /* 0x008fe2000f8e02ff */
[----:B------:R-:W-:-:S03]  /*01e0*/  LOP3.LUT P0, RZ, R2, R11, RZ, 0xfc, !PT ;  /* 0x0000000b02ff7212 */ /* 0x000fc6000780fcff */
[----:B------:R0:W-:Y:S01]  /*01f0*/  STS [R5], R0 ;  /* 0x0000000005007388 */ /* 0x0001e20000000800 */
[----:B------:R-:W-:Y:S01]  /*0200*/  BAR.SYNC.DEFER_BLOCKING 0x0 ;  /* 0x0000000000007b1d */ /* 0x000fe20000010000 */
[----:B------:R-:W-:-:S13]  /*0210*/  ISETP.GE.U32.AND P1, PT, R4, 0x2, PT ;  /* 0x000000020400780c */ /* 0x000fda0003f26070 */
[----:B0-----:R-:W-:Y:S05]  /*0220*/  @!P1 BRA `(.L_x_0) ;  /* 0x00000000002c9947 */ /* 0x001fea0003800000 */
.L_x_1:
[----:B------:R-:W-:-:S04]  /*0230*/  SHF.R.U32.HI R6, RZ, 0x1, R4 ;  /* 0x00000001ff067819 */ /* 0x000fc80000011604 */
[----:B------:R-:W-:-:S13]  /*0240*/  ISETP.GT.U32.AND P1, PT, R6, R3, PT ;  /* 0x000000030600720c */ /* 0x000fda0003f24070 */
[----:B------:R-:W-:Y:S01]  /*0250*/  @P1 IMAD R0, R6, 0x4, R5 ;  /* 0x0000000406001824 */ /* 0x000fe200078e0205 */
[----:B------:R-:W-:Y:S05]  /*0260*/  @P1 LDS R7, [R5] ;  /* 0x0000000005071984 */ /* 0x000fea0000000800 */
[----:B------:R-:W0:Y:S02]  /*0270*/  @P1 LDS R0, [R0] ;  /* 0x0000000000001984 */ /* 0x000e240000000800 */
[----:B0-----:R-:W-:-:S05]  /*0280*/  @P1 IADD3 R2, PT, PT, R0, R7, RZ ;  /* 0x0000000700021210 */ /* 0x001fca0007ffe0ff */
[----:B------:R0:W-:Y:S01]  /*0290*/  @P1 STS [R5], R2 ;  /* 0x0000000205001388 */ /* 0x0001e20000000800 */
[----:B------:R-:W-:Y:S01]  /*02a0*/  BAR.SYNC.DEFER_BLOCKING 0x0 ;  /* 0x0000000000007b1d */ /* 0x000fe20000010000 */
[----:B------:R-:W-:Y:S01]  /*02b0*/  ISETP.GT.U32.AND P1, PT, R4, 0x3, PT ;  /* 0x000000030400780c */ /* 0x000fe20003f24070 */
[----:B------:R-:W-:-:S12]  /*02c0*/  IMAD.MOV.U32 R4, RZ, RZ, R6 ;  /* 0x000000ffff047224 */ /* 0x000fd800078e0006 */
[----:B0-----:R-:W-:Y:S05]  /*02d0*/  @P1 BRA `(.L_x_1) ;  /* 0xfffffffc00d41947 */ /* 0x001fea000383ffff */
.L_x_0:
[----:B------:R-:W-:Y:S05]  /*02e0*/  @P0 EXIT ;  /* 0x000000000000094d */ /* 0x000fea0003800000 */
[----:B------:R-:W0:Y:S01]  /*02f0*/  LDS R5, [R5] ;  /* 0x0000000005057984 */ /* 0x000e220000000800 */
[----:B------:R-:W1:Y:S01]  /*0300*/  LDC.64 R2, c[0x0][0x388] ;  /* 0x0000e200ff027b82 */ /* 0x000e620000000a00 */
[----:B------:R-:W-:Y:S01]  /*0310*/  VOTEU.ANY UR4, UPT, PT ;  /* 0x0000000000047886 */ /* 0x000fe200038e0100 */
[----:B------:R-:W2:Y:S01]  /*0320*/  S2R R0, SR_LANEID ;  /* 0x0000000000007919 */ /* 0x000ea20000000000 */
[----:B------:R-:W-:-:S06]  /*0330*/  UFLO.U32 UR4, UR4 ;  /* 0x00000004000472bd */ /* 0x000fcc00080e0000 */
[----:B--2---:R-:W-:Y:S01]  /*0340*/  ISETP.EQ.U32.AND P0, PT, R0, UR4, PT ;  /* 0x0000000400007c0c */ /* 0x004fe2000bf02070 */
[----:B0-----:R-:W0:Y:S02]  /*0350*/  REDUX.SUM UR5, R5 ;  /* 0x00000000050573c4 */ /* 0x001e24000000c000 */
[----:B0-----:R-:W-:-:S10]  /*0360*/  MOV R7, UR5 ;  /* 0x0000000500077c02 */ /* 0x001fd40008000f00 */
[----:B-1----:R-:W-:Y:S01]  /*0370*/  @P0 REDG.E.ADD.STRONG.GPU desc[UR6][R2.64], R7 ;  /* 0x000000070200098e */ /* 0x002fe2000c12e106 */
[----:B------:R-:W-:Y:S05]  /*0380*/  EXIT ;  /* 0x000000000000794d */ /* 0x000fea0003800000 */
.L_x_2:
[----:B------:R-:W-:-:S00]  /*0390*/  BRA `(.L_x_2) ;  /* 0xfffffffc00fc7947 */ /* 0x000fc0000383ffff */
[----:B------:R-:W-:-:S00]  /*03a0*/  NOP ;  /* 0x0000000000007918 */ /* 0x000fc00000000000 */
        /* <DEDUP_REMOVED lines=13> */
.L_x_3:


//--------------------- .nv.shared._Z6reducePiS_i --------------------------
	.section	.nv.shared._Z6reducePiS_i,"aw",@nobits
	.sectionflags	@""
	.align	16
	.zero		1024


//--------------------- .nv.shared.reserved.0     --------------------------
	.section	.nv.shared.reserved.0,"aw",@nobits
	.weak		__nv_reservedSMEM_offset_0_alias
	.size		__nv_reservedSMEM_offset_0_alias, 0, 64
	.other		__nv_reservedSMEM_offset_0_alias,@"STO_CUDA_RESERVED_SHARED STV_DEFAULT"
__nv_reservedSMEM_offset_0_alias:
	.zero		0
	.zero		64


//--------------------- .nv.constant0._Z6reducePiS_i --------------------------
	.section	.nv.constant0._Z6reducePiS_i,"a",@progbits
	.sectionflags	@""
	.align	4
.nv.constant0._Z6reducePiS_i:
	.zero		916


//--------------------- SYMBOLS --------------------------

	.type		.nv.reservedSmem.offset0,@object
	.size		.nv.reservedSmem.offset0,0x4
	.type		.nv.reservedSmem.cap,@object
	.size		.nv.reservedSmem.cap,0x4
